//
// Generated by NVIDIA NVVM Compiler
//
// Compiler Build ID: CL-36424714
// Cuda compilation tools, release 13.0, V13.0.88
// Based on NVVM 20.0.0
//

.version 9.0
.target sm_100
.address_size 64

	// .globl	_Z9addKernelPiPKiS1_S1_S1_

.visible .entry _Z9addKernelPiPKiS1_S1_S1_(
	.param .u64 .ptr .align 1 _Z9addKernelPiPKiS1_S1_S1__param_0,
	.param .u64 .ptr .align 1 _Z9addKernelPiPKiS1_S1_S1__param_1,
	.param .u64 .ptr .align 1 _Z9addKernelPiPKiS1_S1_S1__param_2,
	.param .u64 .ptr .align 1 _Z9addKernelPiPKiS1_S1_S1__param_3,
	.param .u64 .ptr .align 1 _Z9addKernelPiPKiS1_S1_S1__param_4
)
{
	.reg .pred 	%p<10>;
	.reg .b32 	%r<101>;
	.reg .b64 	%rd<47>;

	ld.param.u64 	%rd6, [_Z9addKernelPiPKiS1_S1_S1__param_0];
	ld.param.u64 	%rd8, [_Z9addKernelPiPKiS1_S1_S1__param_1];
	ld.param.u64 	%rd9, [_Z9addKernelPiPKiS1_S1_S1__param_2];
	ld.param.u64 	%rd10, [_Z9addKernelPiPKiS1_S1_S1__param_3];
	ld.param.u64 	%rd7, [_Z9addKernelPiPKiS1_S1_S1__param_4];
	cvta.to.global.u64 	%rd1, %rd9;
	cvta.to.global.u64 	%rd2, %rd8;
	cvta.to.global.u64 	%rd11, %rd10;
	mov.u32 	%r1, %tid.y;
	mov.u32 	%r2, %tid.x;
	ld.global.u32 	%r3, [%rd11];
	setp.lt.s32 	%p1, %r3, 1;
	mov.b32 	%r100, 0;
	@%p1 bra 	$L__BB0_12;
	cvta.to.global.u64 	%rd12, %rd7;
	mul.lo.s32 	%r4, %r3, %r1;
	ld.global.u32 	%r5, [%rd12];
	and.b32  	%r6, %r3, 7;
	setp.lt.u32 	%p2, %r3, 8;
	mov.b32 	%r95, 0;
	mov.u32 	%r100, %r95;
	@%p2 bra 	$L__BB0_4;
	and.b32  	%r95, %r3, 2147483640;
	neg.s32 	%r89, %r95;
	shl.b32 	%r9, %r5, 3;
	mul.wide.u32 	%rd13, %r4, 4;
	add.s64 	%rd14, %rd13, %rd2;
	add.s64 	%rd46, %rd14, 16;
	mov.b32 	%r100, 0;
	mul.wide.s32 	%rd17, %r5, 4;
	mov.u32 	%r88, %r2;
$L__BB0_3:
	.pragma "nounroll";
	ld.global.u32 	%r36, [%rd46+-16];
	mul.wide.s32 	%rd15, %r88, 4;
	add.s64 	%rd16, %rd1, %rd15;
	ld.global.u32 	%r37, [%rd16];
	mad.lo.s32 	%r38, %r37, %r36, %r100;
	ld.global.u32 	%r39, [%rd46+-12];
	add.s64 	%rd18, %rd16, %rd17;
	ld.global.u32 	%r40, [%rd18];
	mad.lo.s32 	%r41, %r40, %r39, %r38;
	ld.global.u32 	%r42, [%rd46+-8];
	add.s64 	%rd19, %rd18, %rd17;
	ld.global.u32 	%r43, [%rd19];
	mad.lo.s32 	%r44, %r43, %r42, %r41;
	ld.global.u32 	%r45, [%rd46+-4];
	add.s64 	%rd20, %rd19, %rd17;
	ld.global.u32 	%r46, [%rd20];
	mad.lo.s32 	%r47, %r46, %r45, %r44;
	ld.global.u32 	%r48, [%rd46];
	add.s64 	%rd21, %rd20, %rd17;
	ld.global.u32 	%r49, [%rd21];
	mad.lo.s32 	%r50, %r49, %r48, %r47;
	ld.global.u32 	%r51, [%rd46+4];
	add.s64 	%rd22, %rd21, %rd17;
	ld.global.u32 	%r52, [%rd22];
	mad.lo.s32 	%r53, %r52, %r51, %r50;
	ld.global.u32 	%r54, [%rd46+8];
	add.s64 	%rd23, %rd22, %rd17;
	ld.global.u32 	%r55, [%rd23];
	mad.lo.s32 	%r56, %r55, %r54, %r53;
	ld.global.u32 	%r57, [%rd46+12];
	add.s64 	%rd24, %rd23, %rd17;
	ld.global.u32 	%r58, [%rd24];
	mad.lo.s32 	%r100, %r58, %r57, %r56;
	add.s32 	%r89, %r89, 8;
	add.s32 	%r88, %r88, %r9;
	add.s64 	%rd46, %rd46, 32;
	setp.ne.s32 	%p3, %r89, 0;
	@%p3 bra 	$L__BB0_3;
$L__BB0_4:
	setp.eq.s32 	%p4, %r6, 0;
	@%p4 bra 	$L__BB0_12;
	and.b32  	%r19, %r3, 3;
	setp.lt.u32 	%p5, %r6, 4;
	@%p5 bra 	$L__BB0_7;
	add.s32 	%r60, %r4, %r95;
	mad.lo.s32 	%r61, %r5, %r95, %r2;
	mul.wide.s32 	%rd25, %r60, 4;
	add.s64 	%rd26, %rd2, %rd25;
	ld.global.u32 	%r62, [%rd26];
	mul.wide.s32 	%rd27, %r61, 4;
	add.s64 	%rd28, %rd1, %rd27;
	ld.global.u32 	%r63, [%rd28];
	mad.lo.s32 	%r64, %r63, %r62, %r100;
	ld.global.u32 	%r65, [%rd26+4];
	mul.wide.s32 	%rd29, %r5, 4;
	add.s64 	%rd30, %rd28, %rd29;
	ld.global.u32 	%r66, [%rd30];
	mad.lo.s32 	%r67, %r66, %r65, %r64;
	ld.global.u32 	%r68, [%rd26+8];
	add.s64 	%rd31, %rd30, %rd29;
	ld.global.u32 	%r69, [%rd31];
	mad.lo.s32 	%r70, %r69, %r68, %r67;
	ld.global.u32 	%r71, [%rd26+12];
	add.s64 	%rd32, %rd31, %rd29;
	ld.global.u32 	%r72, [%rd32];
	mad.lo.s32 	%r100, %r72, %r71, %r70;
	add.s32 	%r95, %r95, 4;
$L__BB0_7:
	setp.eq.s32 	%p6, %r19, 0;
	@%p6 bra 	$L__BB0_12;
	setp.eq.s32 	%p7, %r19, 1;
	@%p7 bra 	$L__BB0_10;
	add.s32 	%r74, %r4, %r95;
	mad.lo.s32 	%r75, %r5, %r95, %r2;
	mul.wide.s32 	%rd33, %r74, 4;
	add.s64 	%rd34, %rd2, %rd33;
	ld.global.u32 	%r76, [%rd34];
	mul.wide.s32 	%rd35, %r75, 4;
	add.s64 	%rd36, %rd1, %rd35;
	ld.global.u32 	%r77, [%rd36];
	mad.lo.s32 	%r78, %r77, %r76, %r100;
	ld.global.u32 	%r79, [%rd34+4];
	mul.wide.s32 	%rd37, %r5, 4;
	add.s64 	%rd38, %rd36, %rd37;
	ld.global.u32 	%r80, [%rd38];
	mad.lo.s32 	%r100, %r80, %r79, %r78;
	add.s32 	%r95, %r95, 2;
$L__BB0_10:
	and.b32  	%r81, %r3, 1;
	setp.eq.b32 	%p8, %r81, 1;
	not.pred 	%p9, %p8;
	@%p9 bra 	$L__BB0_12;
	add.s32 	%r82, %r4, %r95;
	mad.lo.s32 	%r83, %r5, %r95, %r2;
	mul.wide.s32 	%rd39, %r82, 4;
	add.s64 	%rd40, %rd2, %rd39;
	ld.global.u32 	%r84, [%rd40];
	mul.wide.s32 	%rd41, %r83, 4;
	add.s64 	%rd42, %rd1, %rd41;
	ld.global.u32 	%r85, [%rd42];
	mad.lo.s32 	%r100, %r85, %r84, %r100;
$L__BB0_12:
	cvta.to.global.u64 	%rd43, %rd6;
	mov.u32 	%r86, %ntid.x;
	mad.lo.s32 	%r87, %r1, %r86, %r2;
	mul.wide.u32 	%rd44, %r87, 4;
	add.s64 	%rd45, %rd43, %rd44;
	st.global.u32 	[%rd45], %r100;
	ret;

}


// ===== COMPILED SASS (sm_100) =====

	.target	sm_100

	.elftype	@"ET_EXEC"


//--------------------- .note.nv.tkinfo           --------------------------
	.section	.note.nv.tkinfo,"",@"SHT_NOTE"
	.sectionflags	@"SHF_NOTE_NV_TKINFO"
	.tkinfo
        /*0018*/ 	.word	0x00000002
        /*0030*/ 	.string	""
        /*0030*/ 	.string	"ptxas"
        /*0030*/ 	.string	"Cuda compilation tools, release 13.0, V13.0.88"
        /*0030*/ 	.string	"Build cuda_13.0.r13.0/compiler.36424714_0"
        /*0030*/ 	.string	"-arch sm_100 -m 64 "



//--------------------- .note.nv.cuinfo           --------------------------
	.section	.note.nv.cuinfo,"",@"SHT_NOTE"
	.sectionflags	@"SHF_NOTE_NV_CUINFO"
        /*0018*/ 	.short	0x0002
        /*001a*/ 	.short	0x0064
        /*001c*/ 	.short	0x0082
	.zero		2


//--------------------- .nv.info                  --------------------------
	.section	.nv.info,"",@"SHT_CUDA_INFO"
	.align	4


	//----- nvinfo : EIATTR_REGCOUNT
	.align		4
        /*0000*/ 	.byte	0x04, 0x2f
        /*0002*/ 	.short	(.L_1 - .L_0)
	.align		4
.L_0:
        /*0004*/ 	.word	index@(_Z9addKernelPiPKiS1_S1_S1_)
        /*0008*/ 	.word	0x00000020


	//----- nvinfo : EIATTR_FRAME_SIZE
	.align		4
.L_1:
        /*000c*/ 	.byte	0x04, 0x11
        /*000e*/ 	.short	(.L_3 - .L_2)
	.align		4
.L_2:
        /*0010*/ 	.word	index@(_Z9addKernelPiPKiS1_S1_S1_)
        /*0014*/ 	.word	0x00000000


	//----- nvinfo : EIATTR_MIN_STACK_SIZE
	.align		4
.L_3:
        /*0018*/ 	.byte	0x04, 0x12
        /*001a*/ 	.short	(.L_5 - .L_4)
	.align		4
.L_4:
        /*001c*/ 	.word	index@(_Z9addKernelPiPKiS1_S1_S1_)
        /*0020*/ 	.word	0x00000000
.L_5:


//--------------------- .nv.compat                --------------------------
	.section	.nv.compat,"",@"SHT_CUDA_COMPAT_INFO"
	.align	4
        /*0000*/ 	.byte	0x02, 0x09, 0x00, 0x00, 0x02, 0x02, 0x01, 0x00, 0x02, 0x05, 0x05, 0x00, 0x03, 0x07, 0x01, 0x01
        /*0010*/ 	.byte	0x02, 0x03, 0x00, 0x00, 0x02, 0x06, 0x01, 0x00, 0x04, 0x0b, 0x08, 0x00, 0x09, 0x00, 0x00, 0x00
        /*0020*/ 	.byte	0x00, 0x00, 0x00, 0x00


//--------------------- .nv.info._Z9addKernelPiPKiS1_S1_S1_ --------------------------
	.section	.nv.info._Z9addKernelPiPKiS1_S1_S1_,"",@"SHT_CUDA_INFO"
	.sectionflags	@""
	.align	4


	//----- nvinfo : EIATTR_CUDA_API_VERSION
	.align		4
        /*0000*/ 	.byte	0x04, 0x37
        /*0002*/ 	.short	(.L_7 - .L_6)
.L_6:
        /*0004*/ 	.word	0x00000082


	//----- nvinfo : EIATTR_KPARAM_INFO
	.align		4
.L_7:
        /*0008*/ 	.byte	0x04, 0x17
        /*000a*/ 	.short	(.L_9 - .L_8)
.L_8:
        /*000c*/ 	.word	0x00000000
        /*0010*/ 	.short	0x0004
        /*0012*/ 	.short	0x0020
        /*0014*/ 	.byte	0x00, 0xf5, 0x21, 0x00


	//----- nvinfo : EIATTR_KPARAM_INFO
	.align		4
.L_9:
        /*0018*/ 	.byte	0x04, 0x17
        /*001a*/ 	.short	(.L_11 - .L_10)
.L_10:
        /*001c*/ 	.word	0x00000000
        /*0020*/ 	.short	0x0003
        /*0022*/ 	.short	0x0018
        /*0024*/ 	.byte	0x00, 0xf5, 0x21, 0x00


	//----- nvinfo : EIATTR_KPARAM_INFO
	.align		4
.L_11:
        /*0028*/ 	.byte	0x04, 0x17
        /*002a*/ 	.short	(.L_13 - .L_12)
.L_12:
        /*002c*/ 	.word	0x00000000
        /*0030*/ 	.short	0x0002
        /*0032*/ 	.short	0x0010
        /*0034*/ 	.byte	0x00, 0xf5, 0x21, 0x00


	//----- nvinfo : EIATTR_KPARAM_INFO
	.align		4
.L_13:
        /*0038*/ 	.byte	0x04, 0x17
        /*003a*/ 	.short	(.L_15 - .L_14)
.L_14:
        /*003c*/ 	.word	0x00000000
        /*0040*/ 	.short	0x0001
        /*0042*/ 	.short	0x0008
        /*0044*/ 	.byte	0x00, 0xf5, 0x21, 0x00


	//----- nvinfo : EIATTR_KPARAM_INFO
	.align		4
.L_15:
        /*0048*/ 	.byte	0x04, 0x17
        /*004a*/ 	.short	(.L_17 - .L_16)
.L_16:
        /*004c*/ 	.word	0x00000000
        /*0050*/ 	.short	0x0000
        /*0052*/ 	.short	0x0000
        /*0054*/ 	.byte	0x00, 0xf5, 0x21, 0x00


	//----- nvinfo : EIATTR_SPARSE_MMA_MASK
	.align		4
.L_17:
        /*0058*/ 	.byte	0x03, 0x50
        /*005a*/ 	.short	0x0000


	//----- nvinfo : EIATTR_MAXREG_COUNT
	.align		4
        /*005c*/ 	.byte	0x03, 0x1b
        /*005e*/ 	.short	0x00ff


	//----- nvinfo : EIATTR_MERCURY_ISA_VERSION
	.align		4
        /*0060*/ 	.byte	0x03, 0x5f
        /*0062*/ 	.short	0x0101


	//----- nvinfo : EIATTR_VRC_CTA_INIT_COUNT
	.align		4
        /*0064*/ 	.byte	0x02, 0x4a
	.zero		1
	.zero		1


	//----- nvinfo : EIATTR_EXIT_INSTR_OFFSETS
	.align		4
        /*0068*/ 	.byte	0x04, 0x1c
        /*006a*/ 	.short	(.L_19 - .L_18)


	//   ....[0]....
.L_18:
        /*006c*/ 	.word	0x000007d0


	//----- nvinfo : EIATTR_CBANK_PARAM_SIZE
	.align		4
.L_19:
        /*0070*/ 	.byte	0x03, 0x19
        /*0072*/ 	.short	0x0028


	//----- nvinfo : EIATTR_PARAM_CBANK
	.align		4
        /*0074*/ 	.byte	0x04, 0x0a
        /*0076*/ 	.short	(.L_21 - .L_20)
	.align		4
.L_20:
        /*0078*/ 	.word	index@(.nv.constant0._Z9addKernelPiPKiS1_S1_S1_)
        /*007c*/ 	.short	0x0380
        /*007e*/ 	.short	0x0028


	//----- nvinfo : EIATTR_SW_WAR
	.align		4
.L_21:
        /*0080*/ 	.byte	0x04, 0x36
        /*0082*/ 	.short	(.L_23 - .L_22)
.L_22:
        /*0084*/ 	.word	0x00000008
.L_23:


//--------------------- .nv.callgraph             --------------------------
	.section	.nv.callgraph,"",@"SHT_CUDA_CALLGRAPH"
	.align	4
	.sectionentsize	8
	.align		4
        /*0000*/ 	.word	0x00000000
	.align		4
        /*0004*/ 	.word	0xffffffff
	.align		4
        /*0008*/ 	.word	0x00000000
	.align		4
        /*000c*/ 	.word	0xfffffffe
	.align		4
        /*0010*/ 	.word	0x00000000
	.align		4
        /*0014*/ 	.word	0xfffffffd
	.align		4
        /*0018*/ 	.word	0x00000000
	.align		4
        /*001c*/ 	.word	0xfffffffc


//--------------------- .text._Z9addKernelPiPKiS1_S1_S1_ --------------------------
	.section	.text._Z9addKernelPiPKiS1_S1_S1_,"ax",@progbits
	.align	128
        .global         _Z9addKernelPiPKiS1_S1_S1_
        .type           _Z9addKernelPiPKiS1_S1_S1_,@function
        .size           _Z9addKernelPiPKiS1_S1_S1_,(.L_x_5 - _Z9addKernelPiPKiS1_S1_S1_)
        .other          _Z9addKernelPiPKiS1_S1_S1_,@"STO_CUDA_ENTRY STV_DEFAULT"
_Z9addKernelPiPKiS1_S1_S1_:
.text._Z9addKernelPiPKiS1_S1_S1_:
[----:B------:R-:W-:Y:S08]  /*0000*/  LDC R1, c[0x0][0x37c] ;  /* 0x0000df00ff017b82 */ /* 0x000ff00000000800 */
[----:B------:R-:W0:Y:S01]  /*0010*/  LDC.64 R2, c[0x0][0x398] ;  /* 0x0000e600ff027b82 */ /* 0x000e220000000a00 */
[----:B------:R-:W0:Y:S02]  /*0020*/  LDCU.64 UR4, c[0x0][0x358] ;  /* 0x00006b00ff0477ac */ /* 0x000e240008000a00 */
[----:B0-----:R-:W2:Y:S01]  /*0030*/  LDG.E R0, desc[UR4][R2.64] ;  /* 0x0000000402007981 */ /* 0x001ea2000c1e1900 */
[----:B------:R-:W-:Y:S01]  /*0040*/  HFMA2 R25, -RZ, RZ, 0, 0 ;  /* 0x00000000ff197431 */ /* 0x000fe200000001ff */
[----:B------:R-:W0:Y:S01]  /*0050*/  S2R R17, SR_TID.Y ;  /* 0x0000000000117919 */ /* 0x000e220000002200 */
[----:B------:R-:W1:Y:S01]  /*0060*/  S2R R16, SR_TID.X ;  /* 0x0000000000107919 */ /* 0x000e620000002100 */
[----:B--2---:R-:W-:-:S13]  /*0070*/  ISETP.GE.AND P0, PT, R0, 0x1, PT ;  /* 0x000000010000780c */ /* 0x004fda0003f06270 */
[----:B01----:R-:W-:Y:S05]  /*0080*/  @!P0 BRA `(.L_x_0) ;  /* 0x0000000400bc8947 */ /* 0x003fea0003800000 */
[----:B------:R-:W0:Y:S01]  /*0090*/  LDC.64 R2, c[0x0][0x3a0] ;  /* 0x0000e800ff027b82 */ /* 0x000e220000000a00 */
[C---:B------:R-:W-:Y:S02]  /*00a0*/  ISETP.GE.U32.AND P1, PT, R0.reuse, 0x8, PT ;  /* 0x000000080000780c */ /* 0x040fe40003f26070 */
[C---:B------:R-:W-:Y:S01]  /*00b0*/  LOP3.LUT R20, R0.reuse, 0x7, RZ, 0xc0, !PT ;  /* 0x0000000700147812 */ /* 0x040fe200078ec0ff */
[----:B------:R-:W-:Y:S01]  /*00c0*/  IMAD R21, R0, R17, RZ ;  /* 0x0000001100157224 */ /* 0x000fe200078e02ff */
[----:B------:R-:W-:Y:S02]  /*00d0*/  MOV R22, RZ ;  /* 0x000000ff00167202 */ /* 0x000fe40000000f00 */
[----:B------:R-:W-:Y:S02]  /*00e0*/  ISETP.NE.AND P0, PT, R20, RZ, PT ;  /* 0x000000ff1400720c */ /* 0x000fe40003f05270 */
[----:B------:R-:W-:Y:S01]  /*00f0*/  MOV R25, RZ ;  /* 0x000000ff00197202 */ /* 0x000fe20000000f00 */
[----:B0-----:R0:W5:Y:S04]  /*0100*/  LDG.E R19, desc[UR4][R2.64] ;  /* 0x0000000402137981 */ /* 0x001168000c1e1900 */
[----:B------:R-:W-:Y:S06]  /*0110*/  @!P1 BRA `(.L_x_1) ;  /* 0x0000000000c09947 */ /* 0x000fec0003800000 */
[----:B0-----:R-:W0:Y:S01]  /*0120*/  LDC.64 R2, c[0x0][0x388] ;  /* 0x0000e200ff027b82 */ /* 0x001e220000000a00 */
[----:B------:R-:W-:Y:S02]  /*0130*/  LOP3.LUT R22, R0, 0x7ffffff8, RZ, 0xc0, !PT ;  /* 0x7ffffff800167812 */ /* 0x000fe400078ec0ff */
[----:B------:R-:W-:Y:S02]  /*0140*/  MOV R25, RZ ;  /* 0x000000ff00197202 */ /* 0x000fe40000000f00 */
[----:B------:R-:W-:Y:S02]  /*0150*/  MOV R18, R16 ;  /* 0x0000001000127202 */ /* 0x000fe40000000f00 */
[----:B------:R-:W-:Y:S01]  /*0160*/  IADD3 R23, PT, PT, -R22, RZ, RZ ;  /* 0x000000ff16177210 */ /* 0x000fe20007ffe1ff */
[----:B0-----:R-:W-:-:S03]  /*0170*/  IMAD.WIDE.U32 R2, R21, 0x4, R2 ;  /* 0x0000000415027825 */ /* 0x001fc600078e0002 */
[----:B------:R-:W-:-:S04]  /*0180*/  IADD3 R4, P1, PT, R2, 0x10, RZ ;  /* 0x0000001002047810 */ /* 0x000fc80007f3e0ff */
[----:B------:R-:W-:-:S09]  /*0190*/  IADD3.X R3, PT, PT, RZ, R3, RZ, P1, !PT ;  /* 0x00000003ff037210 */ /* 0x000fd20000ffe4ff */
.L_x_2:
[----:B------:R-:W0:Y:S01]  /*01a0*/  LDC.64 R14, c[0x0][0x390] ;  /* 0x0000e400ff0e7b82 */ /* 0x000e220000000a00 */
[----:B------:R-:W-:-:S05]  /*01b0*/  MOV R2, R4 ;  /* 0x0000000400027202 */ /* 0x000fca0000000f00 */
[----:B------:R-:W2:Y:S04]  /*01c0*/  LDG.E R26, desc[UR4][R2.64+-0x10] ;  /* 0xfffff004021a7981 */ /* 0x000ea8000c1e1900 */
[----:B------:R-:W3:Y:S04]  /*01d0*/  LDG.E R24, desc[UR4][R2.64+-0xc] ;  /* 0xfffff40402187981 */ /* 0x000ee8000c1e1900 */
[----:B------:R-:W4:Y:S04]  /*01e0*/  LDG.E R29, desc[UR4][R2.64+-0x8] ;  /* 0xfffff804021d7981 */ /* 0x000f28000c1e1900 */
[----:B------:R-:W4:Y:S01]  /*01f0*/  LDG.E R28, desc[UR4][R2.64+-0x4] ;  /* 0xfffffc04021c7981 */ /* 0x000f22000c1e1900 */
[----:B0-----:R-:W-:-:S05]  /*0200*/  IMAD.WIDE R14, R18, 0x4, R14 ;  /* 0x00000004120e7825 */ /* 0x001fca00078e020e */
[----:B------:R0:W2:Y:S01]  /*0210*/  LDG.E R27, desc[UR4][R14.64] ;  /* 0x000000040e1b7981 */ /* 0x0000a2000c1e1900 */
[----:B-----5:R-:W-:-:S04]  /*0220*/  IMAD.WIDE R12, R19, 0x4, R14 ;  /* 0x00000004130c7825 */ /* 0x020fc800078e020e */
[C---:B------:R-:W-:Y:S02]  /*0230*/  IMAD.WIDE R4, R19.reuse, 0x4, R12 ;  /* 0x0000000413047825 */ /* 0x040fe400078e020c */
[----:B------:R-:W3:Y:S02]  /*0240*/  LDG.E R13, desc[UR4][R12.64] ;  /* 0x000000040c0d7981 */ /* 0x000ee4000c1e1900 */
[C---:B------:R-:W-:Y:S02]  /*0250*/  IMAD.WIDE R6, R19.reuse, 0x4, R4 ;  /* 0x0000000413067825 */ /* 0x040fe400078e0204 */
[----:B------:R-:W4:Y:S02]  /*0260*/  LDG.E R4, desc[UR4][R4.64] ;  /* 0x0000000404047981 */ /* 0x000f24000c1e1900 */
[C---:B------:R-:W-:Y:S02]  /*0270*/  IMAD.WIDE R8, R19.reuse, 0x4, R6 ;  /* 0x0000000413087825 */ /* 0x040fe400078e0206 */
[----:B------:R-:W4:Y:S02]  /*0280*/  LDG.E R6, desc[UR4][R6.64] ;  /* 0x0000000406067981 */ /* 0x000f24000c1e1900 */
[----:B------:R-:W-:-:S02]  /*0290*/  IMAD.WIDE R10, R19, 0x4, R8 ;  /* 0x00000004130a7825 */ /* 0x000fc400078e0208 */
[----:B------:R-:W4:Y:S04]  /*02a0*/  LDG.E R5, desc[UR4][R2.64] ;  /* 0x0000000402057981 */ /* 0x000f28000c1e1900 */
[----:B------:R-:W4:Y:S01]  /*02b0*/  LDG.E R8, desc[UR4][R8.64] ;  /* 0x0000000408087981 */ /* 0x000f22000c1e1900 */
[----:B0-----:R-:W-:-:S03]  /*02c0*/  IMAD.WIDE R14, R19, 0x4, R10 ;  /* 0x00000004130e7825 */ /* 0x001fc600078e020a */
[----:B------:R-:W4:Y:S04]  /*02d0*/  LDG.E R10, desc[UR4][R10.64] ;  /* 0x000000040a0a7981 */ /* 0x000f28000c1e1900 */
[----:B------:R-:W4:Y:S04]  /*02e0*/  LDG.E R7, desc[UR4][R2.64+0x4] ;  /* 0x0000040402077981 */ /* 0x000f28000c1e1900 */
[----:B------:R-:W4:Y:S04]  /*02f0*/  LDG.E R12, desc[UR4][R14.64] ;  /* 0x000000040e0c7981 */ /* 0x000f28000c1e1900 */
[----:B------:R-:W4:Y:S04]  /*0300*/  LDG.E R11, desc[UR4][R2.64+0x8] ;  /* 0x00000804020b7981 */ /* 0x000f28000c1e1900 */
[----:B------:R0:W4:Y:S01]  /*0310*/  LDG.E R9, desc[UR4][R2.64+0xc] ;  /* 0x00000c0402097981 */ /* 0x000122000c1e1900 */
[----:B--2---:R-:W-:-:S02]  /*0320*/  IMAD R25, R26, R27, R25 ;  /* 0x0000001b1a197224 */ /* 0x004fc400078e0219 */
[----:B------:R-:W-:-:S06]  /*0330*/  IMAD.WIDE R26, R19, 0x4, R14 ;  /* 0x00000004131a7825 */ /* 0x000fcc00078e020e */
[----:B------:R-:W2:Y:S01]  /*0340*/  LDG.E R26, desc[UR4][R26.64] ;  /* 0x000000041a1a7981 */ /* 0x000ea2000c1e1900 */
[----:B---3--:R-:W-:Y:S01]  /*0350*/  IMAD R13, R24, R13, R25 ;  /* 0x0000000d180d7224 */ /* 0x008fe200078e0219 */
[----:B------:R-:W-:-:S03]  /*0360*/  IADD3 R23, PT, PT, R23, 0x8, RZ ;  /* 0x0000000817177810 */ /* 0x000fc60007ffe0ff */
[----:B----4-:R-:W-:Y:S01]  /*0370*/  IMAD R13, R29, R4, R13 ;  /* 0x000000041d0d7224 */ /* 0x010fe200078e020d */
[----:B------:R-:W-:-:S03]  /*0380*/  ISETP.NE.AND P1, PT, R23, RZ, PT ;  /* 0x000000ff1700720c */ /* 0x000fc60003f25270 */
[----:B------:R-:W-:Y:S01]  /*0390*/  IMAD R6, R28, R6, R13 ;  /* 0x000000061c067224 */ /* 0x000fe200078e020d */
[----:B------:R-:W-:-:S03]  /*03a0*/  IADD3 R4, P2, PT, R2, 0x20, RZ ;  /* 0x0000002002047810 */ /* 0x000fc60007f5e0ff */
[----:B------:R-:W-:-:S04]  /*03b0*/  IMAD R5, R5, R8, R6 ;  /* 0x0000000805057224 */ /* 0x000fc800078e0206 */
[----:B------:R-:W-:Y:S01]  /*03c0*/  IMAD R5, R7, R10, R5 ;  /* 0x0000000a07057224 */ /* 0x000fe200078e0205 */
[----:B0-----:R-:W-:Y:S02]  /*03d0*/  IADD3.X R3, PT, PT, RZ, R3, RZ, P2, !PT ;  /* 0x00000003ff037210 */ /* 0x001fe400017fe4ff */
[----:B------:R-:W-:Y:S01]  /*03e0*/  LEA R18, R19, R18, 0x3 ;  /* 0x0000001213127211 */ /* 0x000fe200078e18ff */
[----:B------:R-:W-:-:S04]  /*03f0*/  IMAD R5, R11, R12, R5 ;  /* 0x0000000c0b057224 */ /* 0x000fc800078e0205 */
[----:B--2---:R-:W-:Y:S01]  /*0400*/  IMAD R25, R9, R26, R5 ;  /* 0x0000001a09197224 */ /* 0x004fe200078e0205 */
[----:B------:R-:W-:Y:S06]  /*0410*/  @P1 BRA `(.L_x_2) ;  /* 0xfffffffc00601947 */ /* 0x000fec000383ffff */
.L_x_1:
[----:B------:R-:W-:Y:S05]  /*0420*/  @!P0 BRA `(.L_x_0) ;  /* 0x0000000000d48947 */ /* 0x000fea0003800000 */
[----:B------:R-:W-:Y:S02]  /*0430*/  ISETP.GE.U32.AND P0, PT, R20, 0x4, PT ;  /* 0x000000041400780c */ /* 0x000fe40003f06070 */
[----:B------:R-:W-:-:S04]  /*0440*/  LOP3.LUT R14, R0, 0x3, RZ, 0xc0, !PT ;  /* 0x00000003000e7812 */ /* 0x000fc800078ec0ff */
[----:B------:R-:W-:-:S07]  /*0450*/  ISETP.NE.AND P1, PT, R14, RZ, PT ;  /* 0x000000ff0e00720c */ /* 0x000fce0003f25270 */
[----:B------:R-:W-:Y:S06]  /*0460*/  @!P0 BRA `(.L_x_3) ;  /* 0x0000000000588947 */ /* 0x000fec0003800000 */
[----:B------:R-:W1:Y:S01]  /*0470*/  LDC.64 R8, c[0x0][0x390] ;  /* 0x0000e400ff087b82 */ /* 0x000e620000000a00 */
[-C--:B-----5:R-:W-:Y:S01]  /*0480*/  IMAD R7, R19, R22.reuse, R16 ;  /* 0x0000001613077224 */ /* 0x0a0fe200078e0210 */
[----:B------:R-:W-:-:S06]  /*0490*/  IADD3 R5, PT, PT, R21, R22, RZ ;  /* 0x0000001615057210 */ /* 0x000fcc0007ffe0ff */
[----:B0-----:R-:W0:Y:S01]  /*04a0*/  LDC.64 R2, c[0x0][0x388] ;  /* 0x0000e200ff027b82 */ /* 0x001e220000000a00 */
[----:B-1----:R-:W-:-:S04]  /*04b0*/  IMAD.WIDE R8, R7, 0x4, R8 ;  /* 0x0000000407087825 */ /* 0x002fc800078e0208 */
[----:B------:R-:W-:Y:S02]  /*04c0*/  IMAD.WIDE R10, R19, 0x4, R8 ;  /* 0x00000004130a7825 */ /* 0x000fe400078e0208 */
[----:B------:R-:W2:Y:S02]  /*04d0*/  LDG.E R8, desc[UR4][R8.64] ;  /* 0x0000000408087981 */ /* 0x000ea4000c1e1900 */
[----:B0-----:R-:W-:-:S04]  /*04e0*/  IMAD.WIDE R2, R5, 0x4, R2 ;  /* 0x0000000405027825 */ /* 0x001fc800078e0202 */
[C---:B------:R-:W-:Y:S01]  /*04f0*/  IMAD.WIDE R4, R19.reuse, 0x4, R10 ;  /* 0x0000000413047825 */ /* 0x040fe200078e020a */
[----:B------:R-:W2:Y:S04]  /*0500*/  LDG.E R12, desc[UR4][R2.64] ;  /* 0x00000004020c7981 */ /* 0x000ea8000c1e1900 */
[----:B------:R-:W3:Y:S01]  /*0510*/  LDG.E R10, desc[UR4][R10.64] ;  /* 0x000000040a0a7981 */ /* 0x000ee2000c1e1900 */
[----:B------:R-:W-:-:S03]  /*0520*/  IMAD.WIDE R6, R19, 0x4, R4 ;  /* 0x0000000413067825 */ /* 0x000fc600078e0204 */
[----:B------:R-:W3:Y:S04]  /*0530*/  LDG.E R13, desc[UR4][R2.64+0x4] ;  /* 0x00000404020d7981 */ /* 0x000ee8000c1e1900 */
[----:B------:R-:W4:Y:S04]  /*0540*/  LDG.E R18, desc[UR4][R4.64] ;  /* 0x0000000404127981 */ /* 0x000f28000c1e1900 */
[----:B------:R-:W4:Y:S04]  /*0550*/  LDG.E R15, desc[UR4][R2.64+0x8] ;  /* 0x00000804020f7981 */ /* 0x000f28000c1e1900 */
[----:B------:R-:W4:Y:S04]  /*0560*/  LDG.E R23, desc[UR4][R2.64+0xc] ;  /* 0x00000c0402177981 */ /* 0x000f28000c1e1900 */
[----:B------:R-:W4:Y:S01]  /*0570*/  LDG.E R6, desc[UR4][R6.64] ;  /* 0x0000000406067981 */ /* 0x000f22000c1e1900 */
[----:B------:R-:W-:Y:S01]  /*0580*/  IADD3 R22, PT, PT, R22, 0x4, RZ ;  /* 0x0000000416167810 */ /* 0x000fe20007ffe0ff */
[----:B--2---:R-:W-:-:S04]  /*0590*/  IMAD R12, R12, R8, R25 ;  /* 0x000000080c0c7224 */ /* 0x004fc800078e0219 */
[----:B---3--:R-:W-:-:S04]  /*05a0*/  IMAD R12, R13, R10, R12 ;  /* 0x0000000a0d0c7224 */ /* 0x008fc800078e020c */
[----:B----4-:R-:W-:-:S04]  /*05b0*/  IMAD R12, R15, R18, R12 ;  /* 0x000000120f0c7224 */ /* 0x010fc800078e020c */
[----:B------:R-:W-:-:S07]  /*05c0*/  IMAD R25, R23, R6, R12 ;  /* 0x0000000617197224 */ /* 0x000fce00078e020c */
.L_x_3:
[----:B------:R-:W-:Y:S05]  /*05d0*/  @!P1 BRA `(.L_x_0) ;  /* 0x0000000000689947 */ /* 0x000fea0003800000 */
[----:B------:R-:W-:Y:S02]  /*05e0*/  ISETP.NE.AND P0, PT, R14, 0x1, PT ;  /* 0x000000010e00780c */ /* 0x000fe40003f05270 */
[----:B------:R-:W-:-:S04]  /*05f0*/  LOP3.LUT R0, R0, 0x1, RZ, 0xc0, !PT ;  /* 0x0000000100007812 */ /* 0x000fc800078ec0ff */
[----:B------:R-:W-:-:S07]  /*0600*/  ISETP.NE.U32.AND P1, PT, R0, 0x1, PT ;  /* 0x000000010000780c */ /* 0x000fce0003f25070 */
[----:B------:R-:W1:Y:S01]  /*0610*/  @P0 LDC.64 R8, c[0x0][0x390] ;  /* 0x0000e400ff080b82 */ /* 0x000e620000000a00 */
[-C--:B-----5:R-:W-:Y:S01]  /*0620*/  @P0 IMAD R13, R19, R22.reuse, R16 ;  /* 0x00000016130d0224 */ /* 0x0a0fe200078e0210 */
[----:B------:R-:W-:Y:S02]  /*0630*/  @P0 IADD3 R11, PT, PT, R21, R22, RZ ;  /* 0x00000016150b0210 */ /* 0x000fe40007ffe0ff */
[----:B------:R-:W-:-:S04]  /*0640*/  @P0 IADD3 R22, PT, PT, R22, 0x2, RZ ;  /* 0x0000000216160810 */ /* 0x000fc80007ffe0ff */
[----:B------:R-:W2:Y:S01]  /*0650*/  @P0 LDC.64 R6, c[0x0][0x388] ;  /* 0x0000e200ff060b82 */ /* 0x000ea20000000a00 */
[----:B------:R-:W-:-:S07]  /*0660*/  @!P1 IADD3 R21, PT, PT, R21, R22, RZ ;  /* 0x0000001615159210 */ /* 0x000fce0007ffe0ff */
[----:B------:R-:W3:Y:S08]  /*0670*/  @!P1 LDC.64 R4, c[0x0][0x388] ;  /* 0x0000e200ff049b82 */ /* 0x000ef00000000a00 */
[----:B0-----:R-:W0:Y:S01]  /*0680*/  @!P1 LDC.64 R2, c[0x0][0x390] ;  /* 0x0000e400ff029b82 */ /* 0x001e220000000a00 */
[----:B-1----:R-:W-:-:S04]  /*0690*/  @P0 IMAD.WIDE R8, R13, 0x4, R8 ;  /* 0x000000040d080825 */ /* 0x002fc800078e0208 */
[----:B------:R-:W-:Y:S01]  /*06a0*/  @!P1 IMAD R13, R19, R22, R16 ;  /* 0x00000016130d9224 */ /* 0x000fe200078e0210 */
[----:B------:R-:W4:Y:S01]  /*06b0*/  @P0 LDG.E R12, desc[UR4][R8.64] ;  /* 0x00000004080c0981 */ /* 0x000f22000c1e1900 */
[----:B--2---:R-:W-:-:S04]  /*06c0*/  @P0 IMAD.WIDE R6, R11, 0x4, R6 ;  /* 0x000000040b060825 */ /* 0x004fc800078e0206 */
[----:B------:R-:W-:Y:S01]  /*06d0*/  @P0 IMAD.WIDE R10, R19, 0x4, R8 ;  /* 0x00000004130a0825 */ /* 0x000fe200078e0208 */
[----:B------:R-:W4:Y:S03]  /*06e0*/  @P0 LDG.E R0, desc[UR4][R6.64] ;  /* 0x0000000406000981 */ /* 0x000f26000c1e1900 */
[----:B---3--:R-:W-:Y:S01]  /*06f0*/  @!P1 IMAD.WIDE R4, R21, 0x4, R4 ;  /* 0x0000000415049825 */ /* 0x008fe200078e0204 */
[----:B------:R-:W2:Y:S04]  /*0700*/  @P0 LDG.E R15, desc[UR4][R6.64+0x4] ;  /* 0x00000404060f0981 */ /* 0x000ea8000c1e1900 */
[----:B------:R-:W2:Y:S01]  /*0710*/  @P0 LDG.E R10, desc[UR4][R10.64] ;  /* 0x000000040a0a0981 */ /* 0x000ea2000c1e1900 */
[----:B0-----:R-:W-:-:S03]  /*0720*/  @!P1 IMAD.WIDE R2, R13, 0x4, R2 ;  /* 0x000000040d029825 */ /* 0x001fc600078e0202 */
[----:B------:R-:W3:Y:S04]  /*0730*/  @!P1 LDG.E R4, desc[UR4][R4.64] ;  /* 0x0000000404049981 */ /* 0x000ee8000c1e1900 */
[----:B------:R-:W3:Y:S01]  /*0740*/  @!P1 LDG.E R2, desc[UR4][R2.64] ;  /* 0x0000000402029981 */ /* 0x000ee2000c1e1900 */
[----:B----4-:R-:W-:-:S04]  /*0750*/  @P0 IMAD R0, R0, R12, R25 ;  /* 0x0000000c00000224 */ /* 0x010fc800078e0219 */
[----:B--2---:R-:W-:-:S04]  /*0760*/  @P0 IMAD R25, R15, R10, R0 ;  /* 0x0000000a0f190224 */ /* 0x004fc800078e0200 */
[----:B---3--:R-:W-:-:S07]  /*0770*/  @!P1 IMAD R25, R4, R2, R25 ;  /* 0x0000000204199224 */ /* 0x008fce00078e0219 */
.L_x_0:
[----:B0-----:R-:W0:Y:S01]  /*0780*/  LDC.64 R2, c[0x0][0x380] ;  /* 0x0000e000ff027b82 */ /* 0x001e220000000a00 */
[----:B------:R-:W1:Y:S02]  /*0790*/  LDCU UR6, c[0x0][0x360] ;  /* 0x00006c00ff0677ac */ /* 0x000e640008000800 */
[----:B-1----:R-:W-:-:S04]  /*07a0*/  IMAD R17, R17, UR6, R16 ;  /* 0x0000000611117c24 */ /* 0x002fc8000f8e0210 */
[----:B0-----:R-:W-:-:S05]  /*07b0*/  IMAD.WIDE.U32 R2, R17, 0x4, R2 ;  /* 0x0000000411027825 */ /* 0x001fca00078e0002 */
[----:B------:R-:W-:Y:S01]  /*07c0*/  STG.E desc[UR4][R2.64], R25 ;  /* 0x0000001902007986 */ /* 0x000fe2000c101904 */
[----:B------:R-:W-:Y:S05]  /*07d0*/  EXIT ;  /* 0x000000000000794d */ /* 0x000fea0003800000 */
.L_x_4:
[----:B------:R-:W-:-:S00]  /*07e0*/  BRA `(.L_x_4) ;  /* 0xfffffffc00fc7947 */ /* 0x000fc0000383ffff */
[----:B------:R-:W-:-:S00]  /*07f0*/  NOP ;  /* 0x0000000000007918 */ /* 0x000fc00000000000 */
        /* <DEDUP_REMOVED lines=8> */
.L_x_5:


//--------------------- .nv.shared.reserved.0     --------------------------
	.section	.nv.shared.reserved.0,"aw",@nobits
	.weak		__nv_reservedSMEM_offset_0_alias
	.size		__nv_reservedSMEM_offset_0_alias, 0, 64
	.other		__nv_reservedSMEM_offset_0_alias,@"STO_CUDA_RESERVED_SHARED STV_DEFAULT"
__nv_reservedSMEM_offset_0_alias:
	.zero		0
	.zero		64


//--------------------- .nv.constant0._Z9addKernelPiPKiS1_S1_S1_ --------------------------
	.section	.nv.constant0._Z9addKernelPiPKiS1_S1_S1_,"a",@progbits
	.sectionflags	@""
	.align	4
.nv.constant0._Z9addKernelPiPKiS1_S1_S1_:
	.zero		936


//--------------------- SYMBOLS --------------------------

	.type		.nv.reservedSmem.offset0,@object
	.size		.nv.reservedSmem.offset0,0x4
